//
// Generated by NVIDIA NVVM Compiler
//
// Compiler Build ID: CL-36424714
// Cuda compilation tools, release 13.0, V13.0.88
// Based on NVVM 20.0.0
//

.version 9.0
.target sm_100
.address_size 64

	// .globl	_Z12printDetailsv
.extern .func  (.param .b32 func_retval0) vprintf
(
	.param .b64 vprintf_param_0,
	.param .b64 vprintf_param_1
)
;
.global .align 1 .b8 $str[168] = {98, 108, 111, 99, 107, 73, 100, 120, 46, 120, 32, 58, 32, 37, 100, 44, 32, 98, 108, 111, 99, 107, 73, 100, 120, 46, 121, 32, 58, 32, 37, 100, 44, 32, 98, 108, 111, 99, 107, 73, 100, 120, 46, 122, 32, 58, 32, 37, 100, 44, 32, 32, 32, 32, 32, 32, 32, 32, 32, 32, 32, 32, 32, 98, 108, 111, 99, 107, 68, 105, 109, 46, 120, 58, 32, 37, 100, 44, 32, 98, 108, 111, 99, 107, 68, 105, 109, 46, 121, 58, 32, 37, 100, 44, 98, 108, 111, 99, 107, 68, 105, 109, 46, 122, 58, 32, 37, 100, 44, 32, 32, 32, 32, 32, 32, 32, 32, 32, 32, 32, 32, 32, 103, 114, 105, 100, 68, 105, 109, 46, 120, 58, 32, 37, 100, 44, 32, 103, 114, 105, 100, 68, 105, 109, 46, 121, 58, 32, 37, 100, 44, 32, 103, 114, 105, 100, 68, 105, 109, 46, 122, 58, 32, 37, 100, 44, 10};

.visible .entry _Z12printDetailsv()
{
	.local .align 8 .b8 	__local_depot0[40];
	.reg .b64 	%SP;
	.reg .b64 	%SPL;
	.reg .b32 	%r<12>;
	.reg .b64 	%rd<5>;

	mov.u64 	%SPL, __local_depot0;
	cvta.local.u64 	%SP, %SPL;
	add.u64 	%rd1, %SP, 0;
	add.u64 	%rd2, %SPL, 0;
	mov.u32 	%r1, %ctaid.x;
	mov.u32 	%r2, %ctaid.y;
	mov.u32 	%r3, %ctaid.z;
	mov.u32 	%r4, %ntid.x;
	mov.u32 	%r5, %ntid.y;
	mov.u32 	%r6, %ntid.z;
	mov.u32 	%r7, %nctaid.x;
	mov.u32 	%r8, %nctaid.y;
	mov.u32 	%r9, %nctaid.z;
	st.local.v2.u32 	[%rd2], {%r1, %r2};
	st.local.v2.u32 	[%rd2+8], {%r3, %r4};
	st.local.v2.u32 	[%rd2+16], {%r5, %r6};
	st.local.v2.u32 	[%rd2+24], {%r7, %r8};
	st.local.u32 	[%rd2+32], %r9;
	mov.u64 	%rd3, $str;
	cvta.global.u64 	%rd4, %rd3;
	{ // callseq 0, 0
	.param .b64 param0;
	st.param.b64 	[param0], %rd4;
	.param .b64 param1;
	st.param.b64 	[param1], %rd1;
	.param .b32 retval0;
	call.uni (retval0), 
	vprintf, 
	(
	param0, 
	param1
	);
	ld.param.b32 	%r10, [retval0];
	} // callseq 0
	ret;

}


// ===== COMPILED SASS (sm_100) =====

	.target	sm_100

	.elftype	@"ET_EXEC"


//--------------------- .note.nv.tkinfo           --------------------------
	.section	.note.nv.tkinfo,"",@"SHT_NOTE"
	.sectionflags	@"SHF_NOTE_NV_TKINFO"
	.tkinfo
        /*0018*/ 	.word	0x00000002
        /*0030*/ 	.string	""
        /*0030*/ 	.string	"ptxas"
        /*0030*/ 	.string	"Cuda compilation tools, release 13.0, V13.0.88"
        /*0030*/ 	.string	"Build cuda_13.0.r13.0/compiler.36424714_0"
        /*0030*/ 	.string	"-arch sm_100 -m 64 "



//--------------------- .note.nv.cuinfo           --------------------------
	.section	.note.nv.cuinfo,"",@"SHT_NOTE"
	.sectionflags	@"SHF_NOTE_NV_CUINFO"
        /*0018*/ 	.short	0x0002
        /*001a*/ 	.short	0x0064
        /*001c*/ 	.short	0x0082
	.zero		2


//--------------------- .nv.info                  --------------------------
	.section	.nv.info,"",@"SHT_CUDA_INFO"
	.align	4


	//----- nvinfo : EIATTR_REGCOUNT
	.align		4
        /*0000*/ 	.byte	0x04, 0x2f
        /*0002*/ 	.short	(.L_2 - .L_1)
	.align		4
.L_1:
        /*0004*/ 	.word	index@(_Z12printDetailsv)
        /*0008*/ 	.word	0x00000018


	//----- nvinfo : EIATTR_FRAME_SIZE
	.align		4
.L_2:
        /*000c*/ 	.byte	0x04, 0x11
        /*000e*/ 	.short	(.L_4 - .L_3)
	.align		4
.L_3:
        /*0010*/ 	.word	index@(_Z12printDetailsv)
        /*0014*/ 	.word	0x00000028


	//----- nvinfo : EIATTR_MIN_STACK_SIZE
	.align		4
.L_4:
        /*0018*/ 	.byte	0x04, 0x12
        /*001a*/ 	.short	(.L_6 - .L_5)
	.align		4
.L_5:
        /*001c*/ 	.word	index@(_Z12printDetailsv)
        /*0020*/ 	.word	0x00000028
.L_6:


//--------------------- .nv.compat                --------------------------
	.section	.nv.compat,"",@"SHT_CUDA_COMPAT_INFO"
	.align	4
        /*0000*/ 	.byte	0x02, 0x09, 0x00, 0x00, 0x02, 0x02, 0x01, 0x00, 0x02, 0x05, 0x05, 0x00, 0x03, 0x07, 0x01, 0x01
        /*0010*/ 	.byte	0x02, 0x03, 0x00, 0x00, 0x02, 0x06, 0x01, 0x00, 0x04, 0x0b, 0x08, 0x00, 0x09, 0x00, 0x00, 0x00
        /*0020*/ 	.byte	0x00, 0x00, 0x00, 0x00


//--------------------- .nv.info._Z12printDetailsv --------------------------
	.section	.nv.info._Z12printDetailsv,"",@"SHT_CUDA_INFO"
	.sectionflags	@""
	.align	4


	//----- nvinfo : EIATTR_CUDA_API_VERSION
	.align		4
        /*0000*/ 	.byte	0x04, 0x37
        /*0002*/ 	.short	(.L_8 - .L_7)
.L_7:
        /*0004*/ 	.word	0x00000082


	//----- nvinfo : EIATTR_SPARSE_MMA_MASK
	.align		4
.L_8:
        /*0008*/ 	.byte	0x03, 0x50
        /*000a*/ 	.short	0x0000


	//----- nvinfo : EIATTR_MAXREG_COUNT
	.align		4
        /*000c*/ 	.byte	0x03, 0x1b
        /*000e*/ 	.short	0x00ff


	//----- nvinfo : EIATTR_EXTERNS
	.align		4
        /*0010*/ 	.byte	0x04, 0x0f
        /*0012*/ 	.short	(.L_10 - .L_9)


	//   ....[0]....
	.align		4
.L_9:
        /*0014*/ 	.word	index@(vprintf)


	//----- nvinfo : EIATTR_MERCURY_ISA_VERSION
	.align		4
.L_10:
        /*0018*/ 	.byte	0x03, 0x5f
        /*001a*/ 	.short	0x0101


	//----- nvinfo : EIATTR_VRC_CTA_INIT_COUNT
	.align		4
        /*001c*/ 	.byte	0x02, 0x4a
	.zero		1
	.zero		1


	//----- nvinfo : EIATTR_SYSCALL_OFFSETS
	.align		4
        /*0020*/ 	.byte	0x04, 0x46
        /*0022*/ 	.short	(.L_12 - .L_11)


	//   ....[0]....
.L_11:
        /*0024*/ 	.word	0x000001a0


	//----- nvinfo : EIATTR_EXIT_INSTR_OFFSETS
	.align		4
.L_12:
        /*0028*/ 	.byte	0x04, 0x1c
        /*002a*/ 	.short	(.L_14 - .L_13)


	//   ....[0]....
.L_13:
        /*002c*/ 	.word	0x000001b0


	//----- nvinfo : EIATTR_SW_WAR
	.align		4
.L_14:
        /*0030*/ 	.byte	0x04, 0x36
        /*0032*/ 	.short	(.L_16 - .L_15)
.L_15:
        /*0034*/ 	.word	0x00000008
.L_16:


//--------------------- .nv.callgraph             --------------------------
	.section	.nv.callgraph,"",@"SHT_CUDA_CALLGRAPH"
	.align	4
	.sectionentsize	8
	.align		4
        /*0000*/ 	.word	0x00000000
	.align		4
        /*0004*/ 	.word	0xffffffff
	.align		4
        /*0008*/ 	.word	index@(_Z12printDetailsv)
	.align		4
        /*000c*/ 	.word	index@(vprintf)
	.align		4
        /*0010*/ 	.word	0x00000000
	.align		4
        /*0014*/ 	.word	0xfffffffe
	.align		4
        /*0018*/ 	.word	0x00000000
	.align		4
        /*001c*/ 	.word	0xfffffffd
	.align		4
        /*0020*/ 	.word	0x00000000
	.align		4
        /*0024*/ 	.word	0xfffffffc


//--------------------- .nv.constant4             --------------------------
	.section	.nv.constant4,"a",@progbits
	.align	8
	.align		8
.nv.constant4:
        /*0000*/ 	.dword	vprintf
	.align		8
        /*0008*/ 	.dword	$str


//--------------------- .text._Z12printDetailsv   --------------------------
	.section	.text._Z12printDetailsv,"ax",@progbits
	.align	128
        .global         _Z12printDetailsv
        .type           _Z12printDetailsv,@function
        .size           _Z12printDetailsv,(.L_x_2 - _Z12printDetailsv)
        .other          _Z12printDetailsv,@"STO_CUDA_ENTRY STV_DEFAULT"
_Z12printDetailsv:
.text._Z12printDetailsv:
[----:B------:R-:W0:Y:S01]  /*0000*/  LDC R1, c[0x0][0x37c] ;  /* 0x0000df00ff017b82 */ /* 0x000e220000000800 */
[----:B------:R-:W1:Y:S01]  /*0010*/  S2R R8, SR_CTAID.X ;  /* 0x0000000000087919 */ /* 0x000e620000002500 */
[----:B------:R-:W2:Y:S06]  /*0020*/  LDCU UR5, c[0x0][0x2fc] ;  /* 0x00005f80ff0577ac */ /* 0x000eac0008000800 */
[----:B------:R-:W3:Y:S01]  /*0030*/  LDC R11, c[0x0][0x360] ;  /* 0x0000d800ff0b7b82 */ /* 0x000ee20000000800 */
[----:B0-----:R-:W-:Y:S01]  /*0040*/  VIADD R1, R1, 0xffffffd8 ;  /* 0xffffffd801017836 */ /* 0x001fe20000000000 */
[----:B------:R-:W1:Y:S01]  /*0050*/  S2R R9, SR_CTAID.Y ;  /* 0x0000000000097919 */ /* 0x000e620000002600 */
[----:B------:R-:W-:Y:S01]  /*0060*/  MOV R0, 0x0 ;  /* 0x0000000000007802 */ /* 0x000fe20000000f00 */
[----:B------:R-:W0:Y:S01]  /*0070*/  LDCU UR4, c[0x0][0x2f8] ;  /* 0x00005f00ff0477ac */ /* 0x000e220008000800 */
[----:B------:R-:W3:Y:S03]  /*0080*/  S2R R10, SR_CTAID.Z ;  /* 0x00000000000a7919 */ /* 0x000ee60000002700 */
[----:B------:R-:W4:Y:S01]  /*0090*/  LDC R12, c[0x0][0x364] ;  /* 0x0000d900ff0c7b82 */ /* 0x000f220000000800 */
[----:B------:R-:W5:Y:S07]  /*00a0*/  LDCU.64 UR6, c[0x4][0x8] ;  /* 0x01000100ff0677ac */ /* 0x000f6e0008000a00 */
[----:B------:R-:W4:Y:S01]  /*00b0*/  LDC R13, c[0x0][0x368] ;  /* 0x0000da00ff0d7b82 */ /* 0x000f220000000800 */
[----:B0-----:R-:W-:-:S07]  /*00c0*/  IADD3 R6, P0, PT, R1, UR4, RZ ;  /* 0x0000000401067c10 */ /* 0x001fce000ff1e0ff */
[----:B------:R-:W0:Y:S01]  /*00d0*/  LDC R14, c[0x0][0x370] ;  /* 0x0000dc00ff0e7b82 */ /* 0x000e220000000800 */
[----:B-----5:R-:W-:Y:S01]  /*00e0*/  IMAD.U32 R4, RZ, RZ, UR6 ;  /* 0x00000006ff047e24 */ /* 0x020fe2000f8e00ff */
[----:B------:R-:W-:Y:S01]  /*00f0*/  MOV R5, UR7 ;  /* 0x0000000700057c02 */ /* 0x000fe20008000f00 */
[----:B--2---:R-:W-:-:S05]  /*0100*/  IMAD.X R7, RZ, RZ, UR5, P0 ;  /* 0x00000005ff077e24 */ /* 0x004fca00080e06ff */
[----:B------:R-:W0:Y:S01]  /*0110*/  LDC R15, c[0x0][0x374] ;  /* 0x0000dd00ff0f7b82 */ /* 0x000e220000000800 */
[----:B-1----:R1:W-:Y:S04]  /*0120*/  STL.64 [R1], R8 ;  /* 0x0000000801007387 */ /* 0x0023e80000100a00 */
[----:B---3--:R1:W-:Y:S03]  /*0130*/  STL.64 [R1+0x8], R10 ;  /* 0x0000080a01007387 */ /* 0x0083e60000100a00 */
[----:B------:R-:W2:Y:S01]  /*0140*/  LDC R16, c[0x0][0x378] ;  /* 0x0000de00ff107b82 */ /* 0x000ea20000000800 */
[----:B----4-:R1:W-:Y:S07]  /*0150*/  STL.64 [R1+0x10], R12 ;  /* 0x0000100c01007387 */ /* 0x0103ee0000100a00 */
[----:B------:R1:W3:Y:S01]  /*0160*/  LDC.64 R2, c[0x4][R0] ;  /* 0x0100000000027b82 */ /* 0x0002e20000000a00 */
[----:B0-----:R1:W-:Y:S04]  /*0170*/  STL.64 [R1+0x18], R14 ;  /* 0x0000180e01007387 */ /* 0x0013e80000100a00 */
[----:B--2---:R1:W-:Y:S02]  /*0180*/  STL [R1+0x20], R16 ;  /* 0x0000201001007387 */ /* 0x0043e40000100800 */
[----:B------:R-:W-:-:S07]  /*0190*/  LEPC R20, `(.L_x_0) ;  /* 0x000000001014794e */ /* 0x000fce0000000000 */
[----:B-1-3--:R-:W-:Y:S05]  /*01a0*/  CALL.ABS.NOINC R2 ;  /* 0x0000000002007343 */ /* 0x00afea0003c00000 */
.L_x_0:
[----:B------:R-:W-:Y:S05]  /*01b0*/  EXIT ;  /* 0x000000000000794d */ /* 0x000fea0003800000 */
.L_x_1:
[----:B------:R-:W-:-:S00]  /*01c0*/  BRA `(.L_x_1) ;  /* 0xfffffffc00fc7947 */ /* 0x000fc0000383ffff */
[----:B------:R-:W-:-:S00]  /*01d0*/  NOP ;  /* 0x0000000000007918 */ /* 0x000fc00000000000 */
        /* <DEDUP_REMOVED lines=10> */
.L_x_2:


//--------------------- .nv.global.init           --------------------------
	.section	.nv.global.init,"aw",@progbits
.nv.global.init:
	.type		$str,@object
	.size		$str,(.L_0 - $str)
$str:
        /*0000*/ 	.byte	0x62, 0x6c, 0x6f, 0x63, 0x6b, 0x49, 0x64, 0x78, 0x2e, 0x78, 0x20, 0x3a, 0x20, 0x25, 0x64, 0x2c
        /* <DEDUP_REMOVED lines=9> */
        /*00a0*/ 	.byte	0x7a, 0x3a, 0x20, 0x25, 0x64, 0x2c, 0x0a, 0x00
.L_0:


//--------------------- .nv.shared.reserved.0     --------------------------
	.section	.nv.shared.reserved.0,"aw",@nobits
	.weak		__nv_reservedSMEM_offset_0_alias
	.size		__nv_reservedSMEM_offset_0_alias, 0, 64
	.other		__nv_reservedSMEM_offset_0_alias,@"STO_CUDA_RESERVED_SHARED STV_DEFAULT"
__nv_reservedSMEM_offset_0_alias:
	.zero		0
	.zero		64


//--------------------- .nv.constant0._Z12printDetailsv --------------------------
	.section	.nv.constant0._Z12printDetailsv,"a",@progbits
	.sectionflags	@""
	.align	4
.nv.constant0._Z12printDetailsv:
	.zero		896


//--------------------- SYMBOLS --------------------------

	.type		.nv.reservedSmem.offset0,@object
	.size		.nv.reservedSmem.offset0,0x4
	.type		vprintf,@function
